	.headerflags	@"EF_CUDA_TEXMODE_UNIFIED EF_CUDA_64BIT_ADDRESS EF_CUDA_ACCELERATORS EF_CUDA_SM90 EF_CUDA_VIRTUAL_SM(EF_CUDA_SM90)"
	.elftype	@"ET_EXEC"


//--------------------- .nv.info                  --------------------------
	.section	.nv.info,"",@"SHT_CUDA_INFO"
	.align	4


	//----- nvinfo : EIATTR_REGCOUNT
	.align		4
        /*0000*/ 	.byte	0x04, 0x2f
        /*0002*/ 	.short	(.L_1 - .L_0)
	.align		4
.L_0:
        /*0004*/ 	.word	index@(triton_poi_fused_max_pool2d_with_indices_4)
        /*0008*/ 	.word	0x00000014


	//----- nvinfo : EIATTR_MIN_STACK_SIZE
	.align		4
.L_1:
        /*000c*/ 	.byte	0x04, 0x12
        /*000e*/ 	.short	(.L_3 - .L_2)
	.align		4
.L_2:
        /*0010*/ 	.word	index@(triton_poi_fused_max_pool2d_with_indices_4)
        /*0014*/ 	.word	0x00000000


	//----- nvinfo : EIATTR_FRAME_SIZE
	.align		4
.L_3:
        /*0018*/ 	.byte	0x04, 0x11
        /*001a*/ 	.short	(.L_5 - .L_4)
	.align		4
.L_4:
        /*001c*/ 	.word	index@(triton_poi_fused_max_pool2d_with_indices_4)
        /*0020*/ 	.word	0x00000000


	//----- nvinfo : EIATTR_MIN_STACK_SIZE
	.align		4
.L_5:
        /*0024*/ 	.byte	0x04, 0x12
        /*0026*/ 	.short	(.L_7 - .L_6)
	.align		4
.L_6:
        /*0028*/ 	.word	index@(triton_poi_fused_max_pool2d_with_indices_4)
        /*002c*/ 	.word	0x00000000
.L_7:


//--------------------- .nv.info.triton_poi_fused_max_pool2d_with_indices_4 --------------------------
	.section	.nv.info.triton_poi_fused_max_pool2d_with_indices_4,"",@"SHT_CUDA_INFO"
	.sectionflags	@""
	.align	4


	//----- nvinfo : EIATTR_CUDA_API_VERSION
	.align		4
        /*0000*/ 	.byte	0x04, 0x37
        /*0002*/ 	.short	(.L_9 - .L_8)
.L_8:
        /*0004*/ 	.word	0x0000007c


	//----- nvinfo : EIATTR_KPARAM_INFO
	.align		4
.L_9:
        /*0008*/ 	.byte	0x04, 0x17
        /*000a*/ 	.short	(.L_11 - .L_10)
.L_10:
        /*000c*/ 	.word	0x00000000
        /*0010*/ 	.short	0x0003
        /*0012*/ 	.short	0x0018
        /*0014*/ 	.byte	0x00, 0xf0, 0x11, 0x00


	//----- nvinfo : EIATTR_KPARAM_INFO
	.align		4
.L_11:
        /*0018*/ 	.byte	0x04, 0x17
        /*001a*/ 	.short	(.L_13 - .L_12)
.L_12:
        /*001c*/ 	.word	0x00000000
        /*0020*/ 	.short	0x0002
        /*0022*/ 	.short	0x0010
        /*0024*/ 	.byte	0x00, 0xf4, 0x21, 0x00


	//----- nvinfo : EIATTR_KPARAM_INFO
	.align		4
.L_13:
        /*0028*/ 	.byte	0x04, 0x17
        /*002a*/ 	.short	(.L_15 - .L_14)
.L_14:
        /*002c*/ 	.word	0x00000000
        /*0030*/ 	.short	0x0001
        /*0032*/ 	.short	0x0008
        /*0034*/ 	.byte	0x00, 0xf4, 0x21, 0x00


	//----- nvinfo : EIATTR_KPARAM_INFO
	.align		4
.L_15:
        /*0038*/ 	.byte	0x04, 0x17
        /*003a*/ 	.short	(.L_17 - .L_16)
.L_16:
        /*003c*/ 	.word	0x00000000
        /*0040*/ 	.short	0x0000
        /*0042*/ 	.short	0x0000
        /*0044*/ 	.byte	0x00, 0xf4, 0x21, 0x00


	//----- nvinfo : EIATTR_SPARSE_MMA_MASK
	.align		4
.L_17:
        /*0048*/ 	.byte	0x03, 0x50
        /*004a*/ 	.short	0x0000


	//----- nvinfo : EIATTR_MAXREG_COUNT
	.align		4
        /*004c*/ 	.byte	0x03, 0x1b
        /*004e*/ 	.short	0x00ff


	//----- nvinfo : EIATTR_EXIT_INSTR_OFFSETS
	.align		4
        /*0050*/ 	.byte	0x04, 0x1c
        /*0052*/ 	.short	(.L_19 - .L_18)


	//   ....[0]....
.L_18:
        /*0054*/ 	.word	0x000004d0


	//   ....[1]....
        /*0058*/ 	.word	0x000004f0


	//----- nvinfo : EIATTR_REQNTID
	.align		4
.L_19:
        /*005c*/ 	.byte	0x04, 0x10
        /*005e*/ 	.short	(.L_21 - .L_20)
.L_20:
        /*0060*/ 	.word	0x00000080
        /*0064*/ 	.word	0x00000001
        /*0068*/ 	.word	0x00000001


	//----- nvinfo : EIATTR_CBANK_PARAM_SIZE
	.align		4
.L_21:
        /*006c*/ 	.byte	0x03, 0x19
        /*006e*/ 	.short	0x001c


	//----- nvinfo : EIATTR_PARAM_CBANK
	.align		4
        /*0070*/ 	.byte	0x04, 0x0a
        /*0072*/ 	.short	(.L_23 - .L_22)
	.align		4
.L_22:
        /*0074*/ 	.word	index@(.nv.constant0.triton_poi_fused_max_pool2d_with_indices_4)
        /*0078*/ 	.short	0x0210
        /*007a*/ 	.short	0x001c


	//----- nvinfo : EIATTR_SW_WAR
	.align		4
.L_23:
        /*007c*/ 	.byte	0x04, 0x36
        /*007e*/ 	.short	(.L_25 - .L_24)
.L_24:
        /*0080*/ 	.word	0x00000008
.L_25:


//--------------------- .nv.callgraph             --------------------------
	.section	.nv.callgraph,"",@"SHT_CUDA_CALLGRAPH"
	.align	4
	.sectionentsize	8
	.align		4
        /*0000*/ 	.word	0x00000000
	.align		4
        /*0004*/ 	.word	0xffffffff
	.align		4
        /*0008*/ 	.word	0x00000000
	.align		4
        /*000c*/ 	.word	0xfffffffe
	.align		4
        /*0010*/ 	.word	0x00000000
	.align		4
        /*0014*/ 	.word	0xfffffffd
	.align		4
        /*0018*/ 	.word	0x00000000
	.align		4
        /*001c*/ 	.word	0xfffffffc


//--------------------- .text.triton_poi_fused_max_pool2d_with_indices_4 --------------------------
	.section	.text.triton_poi_fused_max_pool2d_with_indices_4,"ax",@progbits
	.align	128
        .global         triton_poi_fused_max_pool2d_with_indices_4
        .type           triton_poi_fused_max_pool2d_with_indices_4,@function
        .size           triton_poi_fused_max_pool2d_with_indices_4,(.L_x_1 - triton_poi_fused_max_pool2d_with_indices_4)
        .other          triton_poi_fused_max_pool2d_with_indices_4,@"STO_CUDA_ENTRY STV_DEFAULT"
triton_poi_fused_max_pool2d_with_indices_4:
.text.triton_poi_fused_max_pool2d_with_indices_4:
[----:B------:R-:W0:Y:S02]  /*0000*/  LDC R1, c[0x0][0x28] ;  /* 0x00000a00ff017b82 */ /* 0x000e240000000800 */
[----:B------:R-:W1:Y:S01]  /*0010*/  S2R R0, SR_TID.X ;  /* 0x0000000000007919 */ /* 0x000e620000002100 */
[----:B------:R-:W-:Y:S01]  /*0020*/  CS2R R8, SRZ ;  /* 0x0000000000087805 */ /* 0x000fe2000001ff00 */
[----:B------:R-:W-:Y:S01]  /*0030*/  ULDC.64 UR4, c[0x0][0x208] ;  /* 0x0000820000047ab9 */ /* 0x000fe20000000a00 */
[----:B------:R-:W2:Y:S01]  /*0040*/  S2R R3, SR_CTAID.X ;  /* 0x0000000000037919 */ /* 0x000ea20000002500 */
[----:B------:R-:W-:Y:S01]  /*0050*/  CS2R R6, SRZ ;  /* 0x0000000000067805 */ /* 0x000fe2000001ff00 */
[----:B------:R-:W-:Y:S01]  /*0060*/  ULDC.64 UR6, c[0x0][0x220] ;  /* 0x0000880000067ab9 */ /* 0x000fe20000000a00 */
[----:B-1----:R-:W-:-:S05]  /*0070*/  IMAD.SHL.U32 R0, R0, 0x2, RZ ;  /* 0x0000000200007824 */ /* 0x002fca00078e00ff */
[----:B------:R-:W-:-:S05]  /*0080*/  LOP3.LUT R0, R0, 0xfe, RZ, 0xc0, !PT ;  /* 0x000000fe00007812 */ /* 0x000fca00078ec0ff */
[----:B--2---:R-:W-:Y:S02]  /*0090*/  IMAD R0, R3, 0x100, R0 ;  /* 0x0000010003007824 */ /* 0x004fe400078e0200 */
[----:B------:R-:W1:Y:S03]  /*00a0*/  LDC.64 R2, c[0x0][0x210] ;  /* 0x00008400ff027b82 */ /* 0x000e660000000a00 */
[----:B------:R-:W-:Y:S02]  /*00b0*/  SHF.R.S32.HI R5, RZ, 0x1f, R0 ;  /* 0x0000001fff057819 */ /* 0x000fe40000011400 */
[----:B------:R-:W-:Y:S02]  /*00c0*/  ISETP.GE.AND P0, PT, R0, 0x100, PT ;  /* 0x000001000000780c */ /* 0x000fe40003f06270 */
[----:B------:R-:W-:-:S05]  /*00d0*/  LEA.HI R5, R5, R0, RZ, 0x6 ;  /* 0x0000000005057211 */ /* 0x000fca00078f30ff */
[C---:B------:R-:W-:Y:S01]  /*00e0*/  IMAD.SHL.U32 R4, R5.reuse, 0x4, RZ ;  /* 0x0000000405047824 */ /* 0x040fe200078e00ff */
[----:B------:R-:W-:-:S04]  /*00f0*/  LOP3.LUT R5, R5, 0xffffffc0, RZ, 0xc0, !PT ;  /* 0xffffffc005057812 */ /* 0x000fc800078ec0ff */
[----:B------:R-:W-:-:S04]  /*0100*/  LOP3.LUT R4, R4, 0xffffff00, RZ, 0xc0, !PT ;  /* 0xffffff0004047812 */ /* 0x000fc800078ec0ff */
[----:B------:R-:W-:-:S05]  /*0110*/  IADD3 R17, R4, R0, -R5 ;  /* 0x0000000004117210 */ /* 0x000fca0007ffe805 */
[----:B-1----:R-:W-:Y:S01]  /*0120*/  IMAD.WIDE R10, R17, 0x4, R2 ;  /* 0x00000004110a7825 */ /* 0x002fe200078e0202 */
[----:B------:R-:W-:-:S03]  /*0130*/  CS2R R4, SRZ ;  /* 0x0000000000047805 */ /* 0x000fc6000001ff00 */
[----:B------:R-:W-:Y:S01]  /*0140*/  VIADD R13, R17, 0x40 ;  /* 0x00000040110d7836 */ /* 0x000fe20000000000 */
[----:B------:R1:W2:Y:S03]  /*0150*/  @!P0 LDG.E.64 R8, desc[UR4][R10.64] ;  /* 0x000000040a088981 */ /* 0x0002a6000c1e1b00 */
[----:B------:R-:W-:-:S05]  /*0160*/  IMAD.WIDE R12, R13, 0x4, R2 ;  /* 0x000000040d0c7825 */ /* 0x000fca00078e0202 */
[----:B------:R-:W3:Y:S01]  /*0170*/  @!P0 LDG.E.64 R4, desc[UR4][R12.64] ;  /* 0x000000040c048981 */ /* 0x000ee2000c1e1b00 */
[C---:B------:R-:W-:Y:S02]  /*0180*/  VIADD R15, R17.reuse, 0x80 ;  /* 0x00000080110f7836 */ /* 0x040fe40000000000 */
[----:B------:R-:W-:Y:S02]  /*0190*/  VIADD R17, R17, 0xc0 ;  /* 0x000000c011117836 */ /* 0x000fe40000000000 */
[----:B------:R-:W-:-:S05]  /*01a0*/  IMAD.WIDE R14, R15, 0x4, R2 ;  /* 0x000000040f0e7825 */ /* 0x000fca00078e0202 */
[----:B------:R-:W4:Y:S01]  /*01b0*/  @!P0 LDG.E.64 R6, desc[UR4][R14.64] ;  /* 0x000000040e068981 */ /* 0x000f22000c1e1b00 */
[----:B-1----:R-:W-:Y:S01]  /*01c0*/  IMAD.WIDE R10, R17, 0x4, R2 ;  /* 0x00000004110a7825 */ /* 0x002fe200078e0202 */
[----:B------:R-:W-:-:S06]  /*01d0*/  CS2R R2, SRZ ;  /* 0x0000000000027805 */ /* 0x000fcc000001ff00 */
[----:B------:R-:W5:Y:S01]  /*01e0*/  @!P0 LDG.E.64 R2, desc[UR4][R10.64] ;  /* 0x000000040a028981 */ /* 0x000f62000c1e1b00 */
[----:B--2---:R-:W-:Y:S02]  /*01f0*/  SEL R8, R8, 0xff800000, !P0 ;  /* 0xff80000008087807 */ /* 0x004fe40004000000 */
[----:B------:R-:W-:Y:S02]  /*0200*/  SEL R9, R9, 0xff800000, !P0 ;  /* 0xff80000009097807 */ /* 0x000fe40004000000 */
[----:B------:R-:W-:Y:S02]  /*0210*/  FSETP.NAN.AND P2, PT, R8, R8, PT ;  /* 0x000000080800720b */ /* 0x000fe40003f48000 */
[----:B------:R-:W-:Y:S02]  /*0220*/  FSETP.NE.AND P1, PT, R9, -INF , PT ;  /* 0xff8000000900780b */ /* 0x000fe40003f25000 */
[----:B---3--:R-:W-:Y:S02]  /*0230*/  SEL R13, R4, 0xff800000, !P0 ;  /* 0xff800000040d7807 */ /* 0x008fe40004000000 */
[----:B------:R-:W-:-:S02]  /*0240*/  FSETP.NE.AND P5, PT, R8, -INF , PT ;  /* 0xff8000000800780b */ /* 0x000fc40003fa5000 */
[----:B------:R-:W-:Y:S02]  /*0250*/  FSETP.NAN.AND P3, PT, R13, R13, PT ;  /* 0x0000000d0d00720b */ /* 0x000fe40003f68000 */
[----:B------:R-:W-:Y:S02]  /*0260*/  SEL R4, R5, 0xff800000, !P0 ;  /* 0xff80000005047807 */ /* 0x000fe40004000000 */
[----:B------:R-:W-:Y:S02]  /*0270*/  FSETP.NAN.AND P4, PT, R9, R9, PT ;  /* 0x000000090900720b */ /* 0x000fe40003f88000 */
[----:B------:R-:W-:Y:S02]  /*0280*/  @!P2 FSEL R8, R8, -INF , P5 ;  /* 0xff8000000808a808 */ /* 0x000fe40002800000 */
[----:B------:R-:W-:Y:S02]  /*0290*/  FSETP.NAN.AND P6, PT, R4, R4, PT ;  /* 0x000000040400720b */ /* 0x000fe40003fc8000 */
[----:B------:R-:W-:-:S02]  /*02a0*/  FSETP.GEU.AND P2, PT, R8, R13, PT ;  /* 0x0000000d0800720b */ /* 0x000fc40003f4e000 */
[----:B----4-:R-:W-:Y:S02]  /*02b0*/  SEL R7, R7, 0xff800000, !P0 ;  /* 0xff80000007077807 */ /* 0x010fe40004000000 */
[----:B------:R-:W-:Y:S02]  /*02c0*/  @!P1 FSEL R9, R9, -INF , P4 ;  /* 0xff80000009099808 */ /* 0x000fe40002000000 */
[----:B------:R-:W-:Y:S02]  /*02d0*/  @!P3 FSEL R13, R13, R8, !P2 ;  /* 0x000000080d0db208 */ /* 0x000fe40005000000 */
[----:B------:R-:W-:Y:S02]  /*02e0*/  FSETP.NAN.AND P3, PT, R7, R7, PT ;  /* 0x000000070700720b */ /* 0x000fe40003f68000 */
[----:B------:R-:W-:Y:S02]  /*02f0*/  FSETP.GEU.AND P4, PT, R9, R4, PT ;  /* 0x000000040900720b */ /* 0x000fe40003f8e000 */
[----:B-----5:R-:W-:-:S02]  /*0300*/  SEL R3, R3, 0xff800000, !P0 ;  /* 0xff80000003037807 */ /* 0x020fc40004000000 */
[----:B------:R-:W-:Y:S02]  /*0310*/  @!P6 FSEL R4, R4, R9, !P4 ;  /* 0x000000090404e208 */ /* 0x000fe40006000000 */
[----:B------:R-:W-:Y:S02]  /*0320*/  SEL R9, RZ, 0x4, !P5 ;  /* 0x00000004ff097807 */ /* 0x000fe40006800000 */
[----:B------:R-:W-:Y:S02]  /*0330*/  FSETP.GEU.AND P5, PT, R4, R7, PT ;  /* 0x000000070400720b */ /* 0x000fe40003fae000 */
[----:B------:R-:W-:Y:S02]  /*0340*/  FSETP.NAN.AND P6, PT, R3, R3, PT ;  /* 0x000000030300720b */ /* 0x000fe40003fc8000 */
[----:B------:R-:W-:Y:S02]  /*0350*/  SEL R6, R6, 0xff800000, !P0 ;  /* 0xff80000006067807 */ /* 0x000fe40004000000 */
[----:B------:R-:W-:-:S02]  /*0360*/  @!P3 FSEL R7, R7, R4, !P5 ;  /* 0x000000040707b208 */ /* 0x000fc40006800000 */
[----:B------:R-:W1:Y:S01]  /*0370*/  LDC.64 R4, c[0x0][0x218] ;  /* 0x00008600ff047b82 */ /* 0x000e620000000a00 */
[----:B------:R-:W-:Y:S02]  /*0380*/  FSETP.NAN.AND P3, PT, R6, R6, PT ;  /* 0x000000060600720b */ /* 0x000fe40003f68000 */
[----:B------:R-:W-:Y:S02]  /*0390*/  SEL R8, RZ, 0x4, !P1 ;  /* 0x00000004ff087807 */ /* 0x000fe40004800000 */
[----:B------:R-:W-:Y:S02]  /*03a0*/  FSETP.GEU.AND P1, PT, R7, R3, PT ;  /* 0x000000030700720b */ /* 0x000fe40003f2e000 */
[----:B------:R-:W-:Y:S02]  /*03b0*/  SEL R2, R2, 0xff800000, !P0 ;  /* 0xff80000002027807 */ /* 0x000fe40004000000 */
[----:B------:R-:W-:Y:S02]  /*03c0*/  SEL R8, R8, 0x5, P4 ;  /* 0x0000000508087807 */ /* 0x000fe40002000000 */
[----:B------:R-:W-:-:S02]  /*03d0*/  @!P6 SEL R3, R3, R7, !P1 ;  /* 0x000000070303e207 */ /* 0x000fc40004800000 */
[----:B------:R-:W-:Y:S02]  /*03e0*/  FSETP.NAN.AND P4, PT, R2, R2, PT ;  /* 0x000000020200720b */ /* 0x000fe40003f88000 */
[----:B------:R-:W-:Y:S02]  /*03f0*/  FSETP.GEU.AND P6, PT, R13, R6, PT ;  /* 0x000000060d00720b */ /* 0x000fe40003fce000 */
[----:B------:R-:W-:Y:S02]  /*0400*/  SEL R9, R9, 0x5, P2 ;  /* 0x0000000509097807 */ /* 0x000fe40001000000 */
[----:B------:R-:W-:Y:S02]  /*0410*/  @!P3 FSEL R6, R6, R13, !P6 ;  /* 0x0000000d0606b208 */ /* 0x000fe40007000000 */
[----:B------:R-:W-:Y:S02]  /*0420*/  SEL R8, R8, 0x7, P5 ;  /* 0x0000000708087807 */ /* 0x000fe40002800000 */
[----:B------:R-:W-:Y:S01]  /*0430*/  FSETP.GEU.AND P2, PT, R6, R2, PT ;  /* 0x000000020600720b */ /* 0x000fe20003f4e000 */
[----:B-1----:R-:W-:Y:S01]  /*0440*/  IMAD.WIDE R4, R0, 0x4, R4 ;  /* 0x0000000400047825 */ /* 0x002fe200078e0204 */
[----:B------:R-:W-:-:S02]  /*0450*/  SEL R9, R9, 0x7, P6 ;  /* 0x0000000709097807 */ /* 0x000fc40003000000 */
[----:B------:R-:W-:Y:S02]  /*0460*/  @!P4 SEL R2, R2, R6, !P2 ;  /* 0x000000060202c207 */ /* 0x000fe40005000000 */
[----:B------:R-:W-:Y:S02]  /*0470*/  IADD3 R6, P3, R0, UR6, RZ ;  /* 0x0000000600067c10 */ /* 0x000fe4000ff7e0ff */
[----:B------:R-:W-:Y:S01]  /*0480*/  SEL R8, R8, 0x8, P1 ;  /* 0x0000000808087807 */ /* 0x000fe20000800000 */
[----:B------:R1:W-:Y:S01]  /*0490*/  @!P0 STG.E.64 desc[UR4][R4.64], R2 ;  /* 0x0000000204008986 */ /* 0x0003e2000c101b04 */
[----:B------:R-:W-:Y:S02]  /*04a0*/  SEL R9, R9, 0x8, P2 ;  /* 0x0000000809097807 */ /* 0x000fe40001000000 */
[----:B------:R-:W-:-:S03]  /*04b0*/  LEA.HI.X.SX32 R7, R0, UR7, 0x1, P3 ;  /* 0x0000000700077c11 */ /* 0x000fc600098f0eff */
[----:B------:R-:W-:Y:S01]  /*04c0*/  IMAD R9, R8, 0x100, R9 ;  /* 0x0000010008097824 */ /* 0x000fe200078e0209 */
[----:B------:R-:W-:Y:S06]  /*04d0*/  @P0 EXIT ;  /* 0x000000000000094d */ /* 0x000fec0003800000 */
[----:B------:R-:W-:Y:S01]  /*04e0*/  STG.E.U16 desc[UR4][R6.64], R9 ;  /* 0x0000000906007986 */ /* 0x000fe2000c101504 */
[----:B------:R-:W-:Y:S05]  /*04f0*/  EXIT ;  /* 0x000000000000794d */ /* 0x000fea0003800000 */
.L_x_0:
[----:B------:R-:W-:-:S00]  /*0500*/  BRA `(.L_x_0) ;  /* 0xfffffffc00fc7947 */ /* 0x000fc0000383ffff */
[----:B------:R-:W-:-:S00]  /*0510*/  NOP ;  /* 0x0000000000007918 */ /* 0x000fc00000000000 */
        /* <DEDUP_REMOVED lines=14> */
.L_x_1:


//--------------------- .nv.constant0.triton_poi_fused_max_pool2d_with_indices_4 --------------------------
	.section	.nv.constant0.triton_poi_fused_max_pool2d_with_indices_4,"a",@progbits
	.sectionflags	@""
	.align	4
.nv.constant0.triton_poi_fused_max_pool2d_with_indices_4:
	.zero		556
